//
// Generated by NVIDIA NVVM Compiler
//
// Compiler Build ID: CL-36424714
// Cuda compilation tools, release 13.0, V13.0.88
// Based on NVVM 20.0.0
//

.version 9.0
.target sm_100
.address_size 64

	// .globl	_ZN3cub18CUB_300001_SM_10006detail11EmptyKernelIvEEvv
.global .align 1 .b8 _ZN41_INTERNAL_2740ff24_4_k_cu_948c4462_1306234cuda3std3__45__cpo5beginE[1];
.global .align 1 .b8 _ZN41_INTERNAL_2740ff24_4_k_cu_948c4462_1306234cuda3std3__45__cpo3endE[1];
.global .align 1 .b8 _ZN41_INTERNAL_2740ff24_4_k_cu_948c4462_1306234cuda3std3__45__cpo6cbeginE[1];
.global .align 1 .b8 _ZN41_INTERNAL_2740ff24_4_k_cu_948c4462_1306234cuda3std3__45__cpo4cendE[1];
.global .align 1 .b8 _ZN41_INTERNAL_2740ff24_4_k_cu_948c4462_1306234cuda3std3__45__cpo6rbeginE[1];
.global .align 1 .b8 _ZN41_INTERNAL_2740ff24_4_k_cu_948c4462_1306234cuda3std3__45__cpo4rendE[1];
.global .align 1 .b8 _ZN41_INTERNAL_2740ff24_4_k_cu_948c4462_1306234cuda3std3__45__cpo7crbeginE[1];
.global .align 1 .b8 _ZN41_INTERNAL_2740ff24_4_k_cu_948c4462_1306234cuda3std3__45__cpo5crendE[1];
.global .align 1 .b8 _ZN41_INTERNAL_2740ff24_4_k_cu_948c4462_1306234cuda3std3__443_GLOBAL__N__2740ff24_4_k_cu_948c4462_1306236ignoreE[1];
.global .align 1 .b8 _ZN41_INTERNAL_2740ff24_4_k_cu_948c4462_1306234cuda3std3__419piecewise_constructE[1];
.global .align 1 .b8 _ZN41_INTERNAL_2740ff24_4_k_cu_948c4462_1306234cuda3std3__48in_placeE[1];
.global .align 1 .b8 _ZN41_INTERNAL_2740ff24_4_k_cu_948c4462_1306234cuda3std3__420unreachable_sentinelE[1];
.global .align 1 .b8 _ZN41_INTERNAL_2740ff24_4_k_cu_948c4462_1306234cuda3std3__47nulloptE[1];
.global .align 1 .b8 _ZN41_INTERNAL_2740ff24_4_k_cu_948c4462_1306234cuda3std3__48unexpectE[1];
.global .align 1 .b8 _ZN41_INTERNAL_2740ff24_4_k_cu_948c4462_1306234cuda3std6ranges3__45__cpo4swapE[1];
.global .align 1 .b8 _ZN41_INTERNAL_2740ff24_4_k_cu_948c4462_1306234cuda3std6ranges3__45__cpo9iter_moveE[1];
.global .align 1 .b8 _ZN41_INTERNAL_2740ff24_4_k_cu_948c4462_1306234cuda3std6ranges3__45__cpo5beginE[1];
.global .align 1 .b8 _ZN41_INTERNAL_2740ff24_4_k_cu_948c4462_1306234cuda3std6ranges3__45__cpo3endE[1];
.global .align 1 .b8 _ZN41_INTERNAL_2740ff24_4_k_cu_948c4462_1306234cuda3std6ranges3__45__cpo6cbeginE[1];
.global .align 1 .b8 _ZN41_INTERNAL_2740ff24_4_k_cu_948c4462_1306234cuda3std6ranges3__45__cpo4cendE[1];
.global .align 1 .b8 _ZN41_INTERNAL_2740ff24_4_k_cu_948c4462_1306234cuda3std6ranges3__45__cpo7advanceE[1];
.global .align 1 .b8 _ZN41_INTERNAL_2740ff24_4_k_cu_948c4462_1306234cuda3std6ranges3__45__cpo9iter_swapE[1];
.global .align 1 .b8 _ZN41_INTERNAL_2740ff24_4_k_cu_948c4462_1306234cuda3std6ranges3__45__cpo4nextE[1];
.global .align 1 .b8 _ZN41_INTERNAL_2740ff24_4_k_cu_948c4462_1306234cuda3std6ranges3__45__cpo4prevE[1];
.global .align 1 .b8 _ZN41_INTERNAL_2740ff24_4_k_cu_948c4462_1306234cuda3std6ranges3__45__cpo4dataE[1];
.global .align 1 .b8 _ZN41_INTERNAL_2740ff24_4_k_cu_948c4462_1306234cuda3std6ranges3__45__cpo5cdataE[1];
.global .align 1 .b8 _ZN41_INTERNAL_2740ff24_4_k_cu_948c4462_1306234cuda3std6ranges3__45__cpo4sizeE[1];
.global .align 1 .b8 _ZN41_INTERNAL_2740ff24_4_k_cu_948c4462_1306234cuda3std6ranges3__45__cpo5ssizeE[1];
.global .align 1 .b8 _ZN41_INTERNAL_2740ff24_4_k_cu_948c4462_1306234cuda3std6ranges3__45__cpo8distanceE[1];
.global .align 1 .b8 _ZN41_INTERNAL_2740ff24_4_k_cu_948c4462_1306236thrust24THRUST_300001_SM_1000_NS6system6detail10sequential3seqE[1];
.global .align 1 .b8 _ZN41_INTERNAL_2740ff24_4_k_cu_948c4462_1306236thrust24THRUST_300001_SM_1000_NS12placeholders2_1E[1];
.global .align 1 .b8 _ZN41_INTERNAL_2740ff24_4_k_cu_948c4462_1306236thrust24THRUST_300001_SM_1000_NS12placeholders2_2E[1];
.global .align 1 .b8 _ZN41_INTERNAL_2740ff24_4_k_cu_948c4462_1306236thrust24THRUST_300001_SM_1000_NS12placeholders2_3E[1];
.global .align 1 .b8 _ZN41_INTERNAL_2740ff24_4_k_cu_948c4462_1306236thrust24THRUST_300001_SM_1000_NS12placeholders2_4E[1];
.global .align 1 .b8 _ZN41_INTERNAL_2740ff24_4_k_cu_948c4462_1306236thrust24THRUST_300001_SM_1000_NS12placeholders2_5E[1];
.global .align 1 .b8 _ZN41_INTERNAL_2740ff24_4_k_cu_948c4462_1306236thrust24THRUST_300001_SM_1000_NS12placeholders2_6E[1];
.global .align 1 .b8 _ZN41_INTERNAL_2740ff24_4_k_cu_948c4462_1306236thrust24THRUST_300001_SM_1000_NS12placeholders2_7E[1];
.global .align 1 .b8 _ZN41_INTERNAL_2740ff24_4_k_cu_948c4462_1306236thrust24THRUST_300001_SM_1000_NS12placeholders2_8E[1];
.global .align 1 .b8 _ZN41_INTERNAL_2740ff24_4_k_cu_948c4462_1306236thrust24THRUST_300001_SM_1000_NS12placeholders2_9E[1];
.global .align 1 .b8 _ZN41_INTERNAL_2740ff24_4_k_cu_948c4462_1306236thrust24THRUST_300001_SM_1000_NS12placeholders3_10E[1];

.visible .entry _ZN3cub18CUB_300001_SM_10006detail11EmptyKernelIvEEvv()
{


	ret;

}


// ===== COMPILED SASS (sm_100) =====

	.target	sm_100

	.elftype	@"ET_EXEC"


//--------------------- .note.nv.tkinfo           --------------------------
	.section	.note.nv.tkinfo,"",@"SHT_NOTE"
	.sectionflags	@"SHF_NOTE_NV_TKINFO"
	.tkinfo
        /*0018*/ 	.word	0x00000002
        /*0030*/ 	.string	""
        /*0030*/ 	.string	"ptxas"
        /*0030*/ 	.string	"Cuda compilation tools, release 13.0, V13.0.88"
        /*0030*/ 	.string	"Build cuda_13.0.r13.0/compiler.36424714_0"
        /*0030*/ 	.string	"-arch sm_100 -m 64 "



//--------------------- .note.nv.cuinfo           --------------------------
	.section	.note.nv.cuinfo,"",@"SHT_NOTE"
	.sectionflags	@"SHF_NOTE_NV_CUINFO"
        /*0018*/ 	.short	0x0002
        /*001a*/ 	.short	0x0064
        /*001c*/ 	.short	0x0082
	.zero		2


//--------------------- .nv.info                  --------------------------
	.section	.nv.info,"",@"SHT_CUDA_INFO"
	.align	4


	//----- nvinfo : EIATTR_REGCOUNT
	.align		4
        /*0000*/ 	.byte	0x04, 0x2f
        /*0002*/ 	.short	(.L_41 - .L_40)
	.align		4
.L_40:
        /*0004*/ 	.word	index@(_ZN3cub18CUB_300001_SM_10006detail11EmptyKernelIvEEvv)
        /*0008*/ 	.word	0x00000004


	//----- nvinfo : EIATTR_FRAME_SIZE
	.align		4
.L_41:
        /*000c*/ 	.byte	0x04, 0x11
        /*000e*/ 	.short	(.L_43 - .L_42)
	.align		4
.L_42:
        /*0010*/ 	.word	index@(_ZN3cub18CUB_300001_SM_10006detail11EmptyKernelIvEEvv)
        /*0014*/ 	.word	0x00000000


	//----- nvinfo : EIATTR_MIN_STACK_SIZE
	.align		4
.L_43:
        /*0018*/ 	.byte	0x04, 0x12
        /*001a*/ 	.short	(.L_45 - .L_44)
	.align		4
.L_44:
        /*001c*/ 	.word	index@(_ZN3cub18CUB_300001_SM_10006detail11EmptyKernelIvEEvv)
        /*0020*/ 	.word	0x00000000
.L_45:


//--------------------- .nv.compat                --------------------------
	.section	.nv.compat,"",@"SHT_CUDA_COMPAT_INFO"
	.align	4
        /*0000*/ 	.byte	0x02, 0x09, 0x00, 0x00, 0x02, 0x02, 0x01, 0x00, 0x02, 0x05, 0x05, 0x00, 0x03, 0x07, 0x01, 0x01
        /*0010*/ 	.byte	0x02, 0x03, 0x00, 0x00, 0x02, 0x06, 0x01, 0x00, 0x04, 0x0b, 0x08, 0x00, 0x09, 0x00, 0x00, 0x00
        /*0020*/ 	.byte	0x00, 0x00, 0x00, 0x00


//--------------------- .nv.info._ZN3cub18CUB_300001_SM_10006detail11EmptyKernelIvEEvv --------------------------
	.section	.nv.info._ZN3cub18CUB_300001_SM_10006detail11EmptyKernelIvEEvv,"",@"SHT_CUDA_INFO"
	.sectionflags	@""
	.align	4


	//----- nvinfo : EIATTR_CUDA_API_VERSION
	.align		4
        /*0000*/ 	.byte	0x04, 0x37
        /*0002*/ 	.short	(.L_47 - .L_46)
.L_46:
        /*0004*/ 	.word	0x00000082


	//----- nvinfo : EIATTR_SPARSE_MMA_MASK
	.align		4
.L_47:
        /*0008*/ 	.byte	0x03, 0x50
        /*000a*/ 	.short	0x0000


	//----- nvinfo : EIATTR_MAXREG_COUNT
	.align		4
        /*000c*/ 	.byte	0x03, 0x1b
        /*000e*/ 	.short	0x00ff


	//----- nvinfo : EIATTR_MERCURY_ISA_VERSION
	.align		4
        /*0010*/ 	.byte	0x03, 0x5f
        /*0012*/ 	.short	0x0101


	//----- nvinfo : EIATTR_VRC_CTA_INIT_COUNT
	.align		4
        /*0014*/ 	.byte	0x02, 0x4a
	.zero		1
	.zero		1


	//----- nvinfo : EIATTR_EXIT_INSTR_OFFSETS
	.align		4
        /*0018*/ 	.byte	0x04, 0x1c
        /*001a*/ 	.short	(.L_49 - .L_48)


	//   ....[0]....
.L_48:
        /*001c*/ 	.word	0x00000010


	//----- nvinfo : EIATTR_SW_WAR
	.align		4
.L_49:
        /*0020*/ 	.byte	0x04, 0x36
        /*0022*/ 	.short	(.L_51 - .L_50)
.L_50:
        /*0024*/ 	.word	0x00000008
.L_51:


//--------------------- .nv.callgraph             --------------------------
	.section	.nv.callgraph,"",@"SHT_CUDA_CALLGRAPH"
	.align	4
	.sectionentsize	8
	.align		4
        /*0000*/ 	.word	0x00000000
	.align		4
        /*0004*/ 	.word	0xffffffff
	.align		4
        /*0008*/ 	.word	0x00000000
	.align		4
        /*000c*/ 	.word	0xfffffffe
	.align		4
        /*0010*/ 	.word	0x00000000
	.align		4
        /*0014*/ 	.word	0xfffffffd
	.align		4
        /*0018*/ 	.word	0x00000000
	.align		4
        /*001c*/ 	.word	0xfffffffc


//--------------------- .nv.constant4             --------------------------
	.section	.nv.constant4,"a",@progbits
	.align	8
	.align		8
.nv.constant4:
        /*0000*/ 	.dword	_ZN41_INTERNAL_2740ff24_4_k_cu_948c4462_1309204cuda3std3__45__cpo5beginE
	.align		8
        /*0008*/ 	.dword	_ZN41_INTERNAL_2740ff24_4_k_cu_948c4462_1309204cuda3std3__45__cpo3endE
	.align		8
        /*0010*/ 	.dword	_ZN41_INTERNAL_2740ff24_4_k_cu_948c4462_1309204cuda3std3__45__cpo6cbeginE
	.align		8
        /*0018*/ 	.dword	_ZN41_INTERNAL_2740ff24_4_k_cu_948c4462_1309204cuda3std3__45__cpo4cendE
	.align		8
        /*0020*/ 	.dword	_ZN41_INTERNAL_2740ff24_4_k_cu_948c4462_1309204cuda3std3__45__cpo6rbeginE
	.align		8
        /*0028*/ 	.dword	_ZN41_INTERNAL_2740ff24_4_k_cu_948c4462_1309204cuda3std3__45__cpo4rendE
	.align		8
        /*0030*/ 	.dword	_ZN41_INTERNAL_2740ff24_4_k_cu_948c4462_1309204cuda3std3__45__cpo7crbeginE
	.align		8
        /*0038*/ 	.dword	_ZN41_INTERNAL_2740ff24_4_k_cu_948c4462_1309204cuda3std3__45__cpo5crendE
	.align		8
        /*0040*/ 	.dword	_ZN41_INTERNAL_2740ff24_4_k_cu_948c4462_1309204cuda3std3__443_GLOBAL__N__2740ff24_4_k_cu_948c4462_1309206ignoreE
	.align		8
        /*0048*/ 	.dword	_ZN41_INTERNAL_2740ff24_4_k_cu_948c4462_1309204cuda3std3__419piecewise_constructE
	.align		8
        /*0050*/ 	.dword	_ZN41_INTERNAL_2740ff24_4_k_cu_948c4462_1309204cuda3std3__48in_placeE
	.align		8
        /*0058*/ 	.dword	_ZN41_INTERNAL_2740ff24_4_k_cu_948c4462_1309204cuda3std3__420unreachable_sentinelE
	.align		8
        /*0060*/ 	.dword	_ZN41_INTERNAL_2740ff24_4_k_cu_948c4462_1309204cuda3std3__47nulloptE
	.align		8
        /*0068*/ 	.dword	_ZN41_INTERNAL_2740ff24_4_k_cu_948c4462_1309204cuda3std3__48unexpectE
	.align		8
        /*0070*/ 	.dword	_ZN41_INTERNAL_2740ff24_4_k_cu_948c4462_1309204cuda3std6ranges3__45__cpo4swapE
	.align		8
        /*0078*/ 	.dword	_ZN41_INTERNAL_2740ff24_4_k_cu_948c4462_1309204cuda3std6ranges3__45__cpo9iter_moveE
	.align		8
        /*0080*/ 	.dword	_ZN41_INTERNAL_2740ff24_4_k_cu_948c4462_1309204cuda3std6ranges3__45__cpo5beginE
	.align		8
        /*0088*/ 	.dword	_ZN41_INTERNAL_2740ff24_4_k_cu_948c4462_1309204cuda3std6ranges3__45__cpo3endE
	.align		8
        /*0090*/ 	.dword	_ZN41_INTERNAL_2740ff24_4_k_cu_948c4462_1309204cuda3std6ranges3__45__cpo6cbeginE
	.align		8
        /*0098*/ 	.dword	_ZN41_INTERNAL_2740ff24_4_k_cu_948c4462_1309204cuda3std6ranges3__45__cpo4cendE
	.align		8
        /*00a0*/ 	.dword	_ZN41_INTERNAL_2740ff24_4_k_cu_948c4462_1309204cuda3std6ranges3__45__cpo7advanceE
	.align		8
        /*00a8*/ 	.dword	_ZN41_INTERNAL_2740ff24_4_k_cu_948c4462_1309204cuda3std6ranges3__45__cpo9iter_swapE
	.align		8
        /*00b0*/ 	.dword	_ZN41_INTERNAL_2740ff24_4_k_cu_948c4462_1309204cuda3std6ranges3__45__cpo4nextE
	.align		8
        /*00b8*/ 	.dword	_ZN41_INTERNAL_2740ff24_4_k_cu_948c4462_1309204cuda3std6ranges3__45__cpo4prevE
	.align		8
        /*00c0*/ 	.dword	_ZN41_INTERNAL_2740ff24_4_k_cu_948c4462_1309204cuda3std6ranges3__45__cpo4dataE
	.align		8
        /*00c8*/ 	.dword	_ZN41_INTERNAL_2740ff24_4_k_cu_948c4462_1309204cuda3std6ranges3__45__cpo5cdataE
	.align		8
        /*00d0*/ 	.dword	_ZN41_INTERNAL_2740ff24_4_k_cu_948c4462_1309204cuda3std6ranges3__45__cpo4sizeE
	.align		8
        /*00d8*/ 	.dword	_ZN41_INTERNAL_2740ff24_4_k_cu_948c4462_1309204cuda3std6ranges3__45__cpo5ssizeE
	.align		8
        /*00e0*/ 	.dword	_ZN41_INTERNAL_2740ff24_4_k_cu_948c4462_1309204cuda3std6ranges3__45__cpo8distanceE
	.align		8
        /*00e8*/ 	.dword	_ZN41_INTERNAL_2740ff24_4_k_cu_948c4462_1309206thrust24THRUST_300001_SM_1000_NS6system6detail10sequential3seqE
	.align		8
        /*00f0*/ 	.dword	_ZN41_INTERNAL_2740ff24_4_k_cu_948c4462_1309206thrust24THRUST_300001_SM_1000_NS12placeholders2_1E
	.align		8
        /*00f8*/ 	.dword	_ZN41_INTERNAL_2740ff24_4_k_cu_948c4462_1309206thrust24THRUST_300001_SM_1000_NS12placeholders2_2E
	.align		8
        /*0100*/ 	.dword	_ZN41_INTERNAL_2740ff24_4_k_cu_948c4462_1309206thrust24THRUST_300001_SM_1000_NS12placeholders2_3E
	.align		8
        /*0108*/ 	.dword	_ZN41_INTERNAL_2740ff24_4_k_cu_948c4462_1309206thrust24THRUST_300001_SM_1000_NS12placeholders2_4E
	.align		8
        /*0110*/ 	.dword	_ZN41_INTERNAL_2740ff24_4_k_cu_948c4462_1309206thrust24THRUST_300001_SM_1000_NS12placeholders2_5E
	.align		8
        /*0118*/ 	.dword	_ZN41_INTERNAL_2740ff24_4_k_cu_948c4462_1309206thrust24THRUST_300001_SM_1000_NS12placeholders2_6E
	.align		8
        /*0120*/ 	.dword	_ZN41_INTERNAL_2740ff24_4_k_cu_948c4462_1309206thrust24THRUST_300001_SM_1000_NS12placeholders2_7E
	.align		8
        /*0128*/ 	.dword	_ZN41_INTERNAL_2740ff24_4_k_cu_948c4462_1309206thrust24THRUST_300001_SM_1000_NS12placeholders2_8E
	.align		8
        /*0130*/ 	.dword	_ZN41_INTERNAL_2740ff24_4_k_cu_948c4462_1309206thrust24THRUST_300001_SM_1000_NS12placeholders2_9E
	.align		8
        /*0138*/ 	.dword	_ZN41_INTERNAL_2740ff24_4_k_cu_948c4462_1309206thrust24THRUST_300001_SM_1000_NS12placeholders3_10E


//--------------------- .text._ZN3cub18CUB_300001_SM_10006detail11EmptyKernelIvEEvv --------------------------
	.section	.text._ZN3cub18CUB_300001_SM_10006detail11EmptyKernelIvEEvv,"ax",@progbits
	.align	128
        .global         _ZN3cub18CUB_300001_SM_10006detail11EmptyKernelIvEEvv
        .type           _ZN3cub18CUB_300001_SM_10006detail11EmptyKernelIvEEvv,@function
        .size           _ZN3cub18CUB_300001_SM_10006detail11EmptyKernelIvEEvv,(.L_x_1 - _ZN3cub18CUB_300001_SM_10006detail11EmptyKernelIvEEvv)
        .other          _ZN3cub18CUB_300001_SM_10006detail11EmptyKernelIvEEvv,@"STO_CUDA_ENTRY STV_DEFAULT"
_ZN3cub18CUB_300001_SM_10006detail11EmptyKernelIvEEvv:
.text._ZN3cub18CUB_300001_SM_10006detail11EmptyKernelIvEEvv:
[----:B------:R-:W-:Y:S01]  /*0000*/  LDC R1, c[0x0][0x37c] ;  /* 0x0000df00ff017b82 */ /* 0x000fe20000000800 */
[----:B------:R-:W-:Y:S05]  /*0010*/  EXIT ;  /* 0x000000000000794d */ /* 0x000fea0003800000 */
.L_x_0:
[----:B------:R-:W-:-:S00]  /*0020*/  BRA `(.L_x_0) ;  /* 0xfffffffc00fc7947 */ /* 0x000fc0000383ffff */
[----:B------:R-:W-:-:S00]  /*0030*/  NOP ;  /* 0x0000000000007918 */ /* 0x000fc00000000000 */
        /* <DEDUP_REMOVED lines=12> */
.L_x_1:


//--------------------- .nv.shared.reserved.0     --------------------------
	.section	.nv.shared.reserved.0,"aw",@nobits
	.weak		__nv_reservedSMEM_offset_0_alias
	.size		__nv_reservedSMEM_offset_0_alias, 0, 64
	.other		__nv_reservedSMEM_offset_0_alias,@"STO_CUDA_RESERVED_SHARED STV_DEFAULT"
__nv_reservedSMEM_offset_0_alias:
	.zero		0
	.zero		64


//--------------------- .nv.global                --------------------------
	.section	.nv.global,"aw",@nobits
.nv.global:
	.type		_ZN41_INTERNAL_2740ff24_4_k_cu_948c4462_1309206thrust24THRUST_300001_SM_1000_NS12placeholders2_5E,@object
	.size		_ZN41_INTERNAL_2740ff24_4_k_cu_948c4462_1309206thrust24THRUST_300001_SM_1000_NS12placeholders2_5E,(_ZN41_INTERNAL_2740ff24_4_k_cu_948c4462_1309204cuda3std3__45__cpo6cbeginE - _ZN41_INTERNAL_2740ff24_4_k_cu_948c4462_1309206thrust24THRUST_300001_SM_1000_NS12placeholders2_5E)
_ZN41_INTERNAL_2740ff24_4_k_cu_948c4462_1309206thrust24THRUST_300001_SM_1000_NS12placeholders2_5E:
	.zero		1
	.type		_ZN41_INTERNAL_2740ff24_4_k_cu_948c4462_1309204cuda3std3__45__cpo6cbeginE,@object
	.size		_ZN41_INTERNAL_2740ff24_4_k_cu_948c4462_1309204cuda3std3__45__cpo6cbeginE,(_ZN41_INTERNAL_2740ff24_4_k_cu_948c4462_1309204cuda3std6ranges3__45__cpo6cbeginE - _ZN41_INTERNAL_2740ff24_4_k_cu_948c4462_1309204cuda3std3__45__cpo6cbeginE)
_ZN41_INTERNAL_2740ff24_4_k_cu_948c4462_1309204cuda3std3__45__cpo6cbeginE:
	.zero		1
	.type		_ZN41_INTERNAL_2740ff24_4_k_cu_948c4462_1309204cuda3std6ranges3__45__cpo6cbeginE,@object
	.size		_ZN41_INTERNAL_2740ff24_4_k_cu_948c4462_1309204cuda3std6ranges3__45__cpo6cbeginE,(_ZN41_INTERNAL_2740ff24_4_k_cu_948c4462_1309204cuda3std3__48in_placeE - _ZN41_INTERNAL_2740ff24_4_k_cu_948c4462_1309204cuda3std6ranges3__45__cpo6cbeginE)
_ZN41_INTERNAL_2740ff24_4_k_cu_948c4462_1309204cuda3std6ranges3__45__cpo6cbeginE:
	.zero		1
	.type		_ZN41_INTERNAL_2740ff24_4_k_cu_948c4462_1309204cuda3std3__48in_placeE,@object
	.size		_ZN41_INTERNAL_2740ff24_4_k_cu_948c4462_1309204cuda3std3__48in_placeE,(_ZN41_INTERNAL_2740ff24_4_k_cu_948c4462_1309204cuda3std6ranges3__45__cpo4sizeE - _ZN41_INTERNAL_2740ff24_4_k_cu_948c4462_1309204cuda3std3__48in_placeE)
_ZN41_INTERNAL_2740ff24_4_k_cu_948c4462_1309204cuda3std3__48in_placeE:
	.zero		1
	.type		_ZN41_INTERNAL_2740ff24_4_k_cu_948c4462_1309204cuda3std6ranges3__45__cpo4sizeE,@object
	.size		_ZN41_INTERNAL_2740ff24_4_k_cu_948c4462_1309204cuda3std6ranges3__45__cpo4sizeE,(_ZN41_INTERNAL_2740ff24_4_k_cu_948c4462_1309206thrust24THRUST_300001_SM_1000_NS12placeholders2_9E - _ZN41_INTERNAL_2740ff24_4_k_cu_948c4462_1309204cuda3std6ranges3__45__cpo4sizeE)
_ZN41_INTERNAL_2740ff24_4_k_cu_948c4462_1309204cuda3std6ranges3__45__cpo4sizeE:
	.zero		1
	.type		_ZN41_INTERNAL_2740ff24_4_k_cu_948c4462_1309206thrust24THRUST_300001_SM_1000_NS12placeholders2_9E,@object
	.size		_ZN41_INTERNAL_2740ff24_4_k_cu_948c4462_1309206thrust24THRUST_300001_SM_1000_NS12placeholders2_9E,(_ZN41_INTERNAL_2740ff24_4_k_cu_948c4462_1309204cuda3std3__45__cpo7crbeginE - _ZN41_INTERNAL_2740ff24_4_k_cu_948c4462_1309206thrust24THRUST_300001_SM_1000_NS12placeholders2_9E)
_ZN41_INTERNAL_2740ff24_4_k_cu_948c4462_1309206thrust24THRUST_300001_SM_1000_NS12placeholders2_9E:
	.zero		1
	.type		_ZN41_INTERNAL_2740ff24_4_k_cu_948c4462_1309204cuda3std3__45__cpo7crbeginE,@object
	.size		_ZN41_INTERNAL_2740ff24_4_k_cu_948c4462_1309204cuda3std3__45__cpo7crbeginE,(_ZN41_INTERNAL_2740ff24_4_k_cu_948c4462_1309204cuda3std6ranges3__45__cpo4nextE - _ZN41_INTERNAL_2740ff24_4_k_cu_948c4462_1309204cuda3std3__45__cpo7crbeginE)
_ZN41_INTERNAL_2740ff24_4_k_cu_948c4462_1309204cuda3std3__45__cpo7crbeginE:
	.zero		1
	.type		_ZN41_INTERNAL_2740ff24_4_k_cu_948c4462_1309204cuda3std6ranges3__45__cpo4nextE,@object
	.size		_ZN41_INTERNAL_2740ff24_4_k_cu_948c4462_1309204cuda3std6ranges3__45__cpo4nextE,(_ZN41_INTERNAL_2740ff24_4_k_cu_948c4462_1309204cuda3std6ranges3__45__cpo4swapE - _ZN41_INTERNAL_2740ff24_4_k_cu_948c4462_1309204cuda3std6ranges3__45__cpo4nextE)
_ZN41_INTERNAL_2740ff24_4_k_cu_948c4462_1309204cuda3std6ranges3__45__cpo4nextE:
	.zero		1
	.type		_ZN41_INTERNAL_2740ff24_4_k_cu_948c4462_1309204cuda3std6ranges3__45__cpo4swapE,@object
	.size		_ZN41_INTERNAL_2740ff24_4_k_cu_948c4462_1309204cuda3std6ranges3__45__cpo4swapE,(_ZN41_INTERNAL_2740ff24_4_k_cu_948c4462_1309206thrust24THRUST_300001_SM_1000_NS12placeholders2_1E - _ZN41_INTERNAL_2740ff24_4_k_cu_948c4462_1309204cuda3std6ranges3__45__cpo4swapE)
_ZN41_INTERNAL_2740ff24_4_k_cu_948c4462_1309204cuda3std6ranges3__45__cpo4swapE:
	.zero		1
	.type		_ZN41_INTERNAL_2740ff24_4_k_cu_948c4462_1309206thrust24THRUST_300001_SM_1000_NS12placeholders2_1E,@object
	.size		_ZN41_INTERNAL_2740ff24_4_k_cu_948c4462_1309206thrust24THRUST_300001_SM_1000_NS12placeholders2_1E,(_ZN41_INTERNAL_2740ff24_4_k_cu_948c4462_1309206thrust24THRUST_300001_SM_1000_NS12placeholders2_3E - _ZN41_INTERNAL_2740ff24_4_k_cu_948c4462_1309206thrust24THRUST_300001_SM_1000_NS12placeholders2_1E)
_ZN41_INTERNAL_2740ff24_4_k_cu_948c4462_1309206thrust24THRUST_300001_SM_1000_NS12placeholders2_1E:
	.zero		1
	.type		_ZN41_INTERNAL_2740ff24_4_k_cu_948c4462_1309206thrust24THRUST_300001_SM_1000_NS12placeholders2_3E,@object
	.size		_ZN41_INTERNAL_2740ff24_4_k_cu_948c4462_1309206thrust24THRUST_300001_SM_1000_NS12placeholders2_3E,(_ZN41_INTERNAL_2740ff24_4_k_cu_948c4462_1309204cuda3std3__45__cpo5beginE - _ZN41_INTERNAL_2740ff24_4_k_cu_948c4462_1309206thrust24THRUST_300001_SM_1000_NS12placeholders2_3E)
_ZN41_INTERNAL_2740ff24_4_k_cu_948c4462_1309206thrust24THRUST_300001_SM_1000_NS12placeholders2_3E:
	.zero		1
	.type		_ZN41_INTERNAL_2740ff24_4_k_cu_948c4462_1309204cuda3std3__45__cpo5beginE,@object
	.size		_ZN41_INTERNAL_2740ff24_4_k_cu_948c4462_1309204cuda3std3__45__cpo5beginE,(_ZN41_INTERNAL_2740ff24_4_k_cu_948c4462_1309204cuda3std6ranges3__45__cpo5beginE - _ZN41_INTERNAL_2740ff24_4_k_cu_948c4462_1309204cuda3std3__45__cpo5beginE)
_ZN41_INTERNAL_2740ff24_4_k_cu_948c4462_1309204cuda3std3__45__cpo5beginE:
	.zero		1
	.type		_ZN41_INTERNAL_2740ff24_4_k_cu_948c4462_1309204cuda3std6ranges3__45__cpo5beginE,@object
	.size		_ZN41_INTERNAL_2740ff24_4_k_cu_948c4462_1309204cuda3std6ranges3__45__cpo5beginE,(_ZN41_INTERNAL_2740ff24_4_k_cu_948c4462_1309204cuda3std3__443_GLOBAL__N__2740ff24_4_k_cu_948c4462_1309206ignoreE - _ZN41_INTERNAL_2740ff24_4_k_cu_948c4462_1309204cuda3std6ranges3__45__cpo5beginE)
_ZN41_INTERNAL_2740ff24_4_k_cu_948c4462_1309204cuda3std6ranges3__45__cpo5beginE:
	.zero		1
	.type		_ZN41_INTERNAL_2740ff24_4_k_cu_948c4462_1309204cuda3std3__443_GLOBAL__N__2740ff24_4_k_cu_948c4462_1309206ignoreE,@object
	.size		_ZN41_INTERNAL_2740ff24_4_k_cu_948c4462_1309204cuda3std3__443_GLOBAL__N__2740ff24_4_k_cu_948c4462_1309206ignoreE,(_ZN41_INTERNAL_2740ff24_4_k_cu_948c4462_1309204cuda3std6ranges3__45__cpo4dataE - _ZN41_INTERNAL_2740ff24_4_k_cu_948c4462_1309204cuda3std3__443_GLOBAL__N__2740ff24_4_k_cu_948c4462_1309206ignoreE)
_ZN41_INTERNAL_2740ff24_4_k_cu_948c4462_1309204cuda3std3__443_GLOBAL__N__2740ff24_4_k_cu_948c4462_1309206ignoreE:
	.zero		1
	.type		_ZN41_INTERNAL_2740ff24_4_k_cu_948c4462_1309204cuda3std6ranges3__45__cpo4dataE,@object
	.size		_ZN41_INTERNAL_2740ff24_4_k_cu_948c4462_1309204cuda3std6ranges3__45__cpo4dataE,(_ZN41_INTERNAL_2740ff24_4_k_cu_948c4462_1309206thrust24THRUST_300001_SM_1000_NS12placeholders2_7E - _ZN41_INTERNAL_2740ff24_4_k_cu_948c4462_1309204cuda3std6ranges3__45__cpo4dataE)
_ZN41_INTERNAL_2740ff24_4_k_cu_948c4462_1309204cuda3std6ranges3__45__cpo4dataE:
	.zero		1
	.type		_ZN41_INTERNAL_2740ff24_4_k_cu_948c4462_1309206thrust24THRUST_300001_SM_1000_NS12placeholders2_7E,@object
	.size		_ZN41_INTERNAL_2740ff24_4_k_cu_948c4462_1309206thrust24THRUST_300001_SM_1000_NS12placeholders2_7E,(_ZN41_INTERNAL_2740ff24_4_k_cu_948c4462_1309204cuda3std3__45__cpo6rbeginE - _ZN41_INTERNAL_2740ff24_4_k_cu_948c4462_1309206thrust24THRUST_300001_SM_1000_NS12placeholders2_7E)
_ZN41_INTERNAL_2740ff24_4_k_cu_948c4462_1309206thrust24THRUST_300001_SM_1000_NS12placeholders2_7E:
	.zero		1
	.type		_ZN41_INTERNAL_2740ff24_4_k_cu_948c4462_1309204cuda3std3__45__cpo6rbeginE,@object
	.size		_ZN41_INTERNAL_2740ff24_4_k_cu_948c4462_1309204cuda3std3__45__cpo6rbeginE,(_ZN41_INTERNAL_2740ff24_4_k_cu_948c4462_1309204cuda3std6ranges3__45__cpo7advanceE - _ZN41_INTERNAL_2740ff24_4_k_cu_948c4462_1309204cuda3std3__45__cpo6rbeginE)
_ZN41_INTERNAL_2740ff24_4_k_cu_948c4462_1309204cuda3std3__45__cpo6rbeginE:
	.zero		1
	.type		_ZN41_INTERNAL_2740ff24_4_k_cu_948c4462_1309204cuda3std6ranges3__45__cpo7advanceE,@object
	.size		_ZN41_INTERNAL_2740ff24_4_k_cu_948c4462_1309204cuda3std6ranges3__45__cpo7advanceE,(_ZN41_INTERNAL_2740ff24_4_k_cu_948c4462_1309204cuda3std3__47nulloptE - _ZN41_INTERNAL_2740ff24_4_k_cu_948c4462_1309204cuda3std6ranges3__45__cpo7advanceE)
_ZN41_INTERNAL_2740ff24_4_k_cu_948c4462_1309204cuda3std6ranges3__45__cpo7advanceE:
	.zero		1
	.type		_ZN41_INTERNAL_2740ff24_4_k_cu_948c4462_1309204cuda3std3__47nulloptE,@object
	.size		_ZN41_INTERNAL_2740ff24_4_k_cu_948c4462_1309204cuda3std3__47nulloptE,(_ZN41_INTERNAL_2740ff24_4_k_cu_948c4462_1309204cuda3std6ranges3__45__cpo8distanceE - _ZN41_INTERNAL_2740ff24_4_k_cu_948c4462_1309204cuda3std3__47nulloptE)
_ZN41_INTERNAL_2740ff24_4_k_cu_948c4462_1309204cuda3std3__47nulloptE:
	.zero		1
	.type		_ZN41_INTERNAL_2740ff24_4_k_cu_948c4462_1309204cuda3std6ranges3__45__cpo8distanceE,@object
	.size		_ZN41_INTERNAL_2740ff24_4_k_cu_948c4462_1309204cuda3std6ranges3__45__cpo8distanceE,(_ZN41_INTERNAL_2740ff24_4_k_cu_948c4462_1309206thrust24THRUST_300001_SM_1000_NS12placeholders2_6E - _ZN41_INTERNAL_2740ff24_4_k_cu_948c4462_1309204cuda3std6ranges3__45__cpo8distanceE)
_ZN41_INTERNAL_2740ff24_4_k_cu_948c4462_1309204cuda3std6ranges3__45__cpo8distanceE:
	.zero		1
	.type		_ZN41_INTERNAL_2740ff24_4_k_cu_948c4462_1309206thrust24THRUST_300001_SM_1000_NS12placeholders2_6E,@object
	.size		_ZN41_INTERNAL_2740ff24_4_k_cu_948c4462_1309206thrust24THRUST_300001_SM_1000_NS12placeholders2_6E,(_ZN41_INTERNAL_2740ff24_4_k_cu_948c4462_1309204cuda3std3__45__cpo4cendE - _ZN41_INTERNAL_2740ff24_4_k_cu_948c4462_1309206thrust24THRUST_300001_SM_1000_NS12placeholders2_6E)
_ZN41_INTERNAL_2740ff24_4_k_cu_948c4462_1309206thrust24THRUST_300001_SM_1000_NS12placeholders2_6E:
	.zero		1
	.type		_ZN41_INTERNAL_2740ff24_4_k_cu_948c4462_1309204cuda3std3__45__cpo4cendE,@object
	.size		_ZN41_INTERNAL_2740ff24_4_k_cu_948c4462_1309204cuda3std3__45__cpo4cendE,(_ZN41_INTERNAL_2740ff24_4_k_cu_948c4462_1309204cuda3std6ranges3__45__cpo4cendE - _ZN41_INTERNAL_2740ff24_4_k_cu_948c4462_1309204cuda3std3__45__cpo4cendE)
_ZN41_INTERNAL_2740ff24_4_k_cu_948c4462_1309204cuda3std3__45__cpo4cendE:
	.zero		1
	.type		_ZN41_INTERNAL_2740ff24_4_k_cu_948c4462_1309204cuda3std6ranges3__45__cpo4cendE,@object
	.size		_ZN41_INTERNAL_2740ff24_4_k_cu_948c4462_1309204cuda3std6ranges3__45__cpo4cendE,(_ZN41_INTERNAL_2740ff24_4_k_cu_948c4462_1309204cuda3std3__420unreachable_sentinelE - _ZN41_INTERNAL_2740ff24_4_k_cu_948c4462_1309204cuda3std6ranges3__45__cpo4cendE)
_ZN41_INTERNAL_2740ff24_4_k_cu_948c4462_1309204cuda3std6ranges3__45__cpo4cendE:
	.zero		1
	.type		_ZN41_INTERNAL_2740ff24_4_k_cu_948c4462_1309204cuda3std3__420unreachable_sentinelE,@object
	.size		_ZN41_INTERNAL_2740ff24_4_k_cu_948c4462_1309204cuda3std3__420unreachable_sentinelE,(_ZN41_INTERNAL_2740ff24_4_k_cu_948c4462_1309204cuda3std6ranges3__45__cpo5ssizeE - _ZN41_INTERNAL_2740ff24_4_k_cu_948c4462_1309204cuda3std3__420unreachable_sentinelE)
_ZN41_INTERNAL_2740ff24_4_k_cu_948c4462_1309204cuda3std3__420unreachable_sentinelE:
	.zero		1
	.type		_ZN41_INTERNAL_2740ff24_4_k_cu_948c4462_1309204cuda3std6ranges3__45__cpo5ssizeE,@object
	.size		_ZN41_INTERNAL_2740ff24_4_k_cu_948c4462_1309204cuda3std6ranges3__45__cpo5ssizeE,(_ZN41_INTERNAL_2740ff24_4_k_cu_948c4462_1309206thrust24THRUST_300001_SM_1000_NS12placeholders3_10E - _ZN41_INTERNAL_2740ff24_4_k_cu_948c4462_1309204cuda3std6ranges3__45__cpo5ssizeE)
_ZN41_INTERNAL_2740ff24_4_k_cu_948c4462_1309204cuda3std6ranges3__45__cpo5ssizeE:
	.zero		1
	.type		_ZN41_INTERNAL_2740ff24_4_k_cu_948c4462_1309206thrust24THRUST_300001_SM_1000_NS12placeholders3_10E,@object
	.size		_ZN41_INTERNAL_2740ff24_4_k_cu_948c4462_1309206thrust24THRUST_300001_SM_1000_NS12placeholders3_10E,(_ZN41_INTERNAL_2740ff24_4_k_cu_948c4462_1309204cuda3std3__45__cpo5crendE - _ZN41_INTERNAL_2740ff24_4_k_cu_948c4462_1309206thrust24THRUST_300001_SM_1000_NS12placeholders3_10E)
_ZN41_INTERNAL_2740ff24_4_k_cu_948c4462_1309206thrust24THRUST_300001_SM_1000_NS12placeholders3_10E:
	.zero		1
	.type		_ZN41_INTERNAL_2740ff24_4_k_cu_948c4462_1309204cuda3std3__45__cpo5crendE,@object
	.size		_ZN41_INTERNAL_2740ff24_4_k_cu_948c4462_1309204cuda3std3__45__cpo5crendE,(_ZN41_INTERNAL_2740ff24_4_k_cu_948c4462_1309204cuda3std6ranges3__45__cpo4prevE - _ZN41_INTERNAL_2740ff24_4_k_cu_948c4462_1309204cuda3std3__45__cpo5crendE)
_ZN41_INTERNAL_2740ff24_4_k_cu_948c4462_1309204cuda3std3__45__cpo5crendE:
	.zero		1
	.type		_ZN41_INTERNAL_2740ff24_4_k_cu_948c4462_1309204cuda3std6ranges3__45__cpo4prevE,@object
	.size		_ZN41_INTERNAL_2740ff24_4_k_cu_948c4462_1309204cuda3std6ranges3__45__cpo4prevE,(_ZN41_INTERNAL_2740ff24_4_k_cu_948c4462_1309204cuda3std6ranges3__45__cpo9iter_moveE - _ZN41_INTERNAL_2740ff24_4_k_cu_948c4462_1309204cuda3std6ranges3__45__cpo4prevE)
_ZN41_INTERNAL_2740ff24_4_k_cu_948c4462_1309204cuda3std6ranges3__45__cpo4prevE:
	.zero		1
	.type		_ZN41_INTERNAL_2740ff24_4_k_cu_948c4462_1309204cuda3std6ranges3__45__cpo9iter_moveE,@object
	.size		_ZN41_INTERNAL_2740ff24_4_k_cu_948c4462_1309204cuda3std6ranges3__45__cpo9iter_moveE,(_ZN41_INTERNAL_2740ff24_4_k_cu_948c4462_1309206thrust24THRUST_300001_SM_1000_NS12placeholders2_2E - _ZN41_INTERNAL_2740ff24_4_k_cu_948c4462_1309204cuda3std6ranges3__45__cpo9iter_moveE)
_ZN41_INTERNAL_2740ff24_4_k_cu_948c4462_1309204cuda3std6ranges3__45__cpo9iter_moveE:
	.zero		1
	.type		_ZN41_INTERNAL_2740ff24_4_k_cu_948c4462_1309206thrust24THRUST_300001_SM_1000_NS12placeholders2_2E,@object
	.size		_ZN41_INTERNAL_2740ff24_4_k_cu_948c4462_1309206thrust24THRUST_300001_SM_1000_NS12placeholders2_2E,(_ZN41_INTERNAL_2740ff24_4_k_cu_948c4462_1309206thrust24THRUST_300001_SM_1000_NS12placeholders2_4E - _ZN41_INTERNAL_2740ff24_4_k_cu_948c4462_1309206thrust24THRUST_300001_SM_1000_NS12placeholders2_2E)
_ZN41_INTERNAL_2740ff24_4_k_cu_948c4462_1309206thrust24THRUST_300001_SM_1000_NS12placeholders2_2E:
	.zero		1
	.type		_ZN41_INTERNAL_2740ff24_4_k_cu_948c4462_1309206thrust24THRUST_300001_SM_1000_NS12placeholders2_4E,@object
	.size		_ZN41_INTERNAL_2740ff24_4_k_cu_948c4462_1309206thrust24THRUST_300001_SM_1000_NS12placeholders2_4E,(_ZN41_INTERNAL_2740ff24_4_k_cu_948c4462_1309204cuda3std3__45__cpo3endE - _ZN41_INTERNAL_2740ff24_4_k_cu_948c4462_1309206thrust24THRUST_300001_SM_1000_NS12placeholders2_4E)
_ZN41_INTERNAL_2740ff24_4_k_cu_948c4462_1309206thrust24THRUST_300001_SM_1000_NS12placeholders2_4E:
	.zero		1
	.type		_ZN41_INTERNAL_2740ff24_4_k_cu_948c4462_1309204cuda3std3__45__cpo3endE,@object
	.size		_ZN41_INTERNAL_2740ff24_4_k_cu_948c4462_1309204cuda3std3__45__cpo3endE,(_ZN41_INTERNAL_2740ff24_4_k_cu_948c4462_1309204cuda3std6ranges3__45__cpo3endE - _ZN41_INTERNAL_2740ff24_4_k_cu_948c4462_1309204cuda3std3__45__cpo3endE)
_ZN41_INTERNAL_2740ff24_4_k_cu_948c4462_1309204cuda3std3__45__cpo3endE:
	.zero		1
	.type		_ZN41_INTERNAL_2740ff24_4_k_cu_948c4462_1309204cuda3std6ranges3__45__cpo3endE,@object
	.size		_ZN41_INTERNAL_2740ff24_4_k_cu_948c4462_1309204cuda3std6ranges3__45__cpo3endE,(_ZN41_INTERNAL_2740ff24_4_k_cu_948c4462_1309204cuda3std3__419piecewise_constructE - _ZN41_INTERNAL_2740ff24_4_k_cu_948c4462_1309204cuda3std6ranges3__45__cpo3endE)
_ZN41_INTERNAL_2740ff24_4_k_cu_948c4462_1309204cuda3std6ranges3__45__cpo3endE:
	.zero		1
	.type		_ZN41_INTERNAL_2740ff24_4_k_cu_948c4462_1309204cuda3std3__419piecewise_constructE,@object
	.size		_ZN41_INTERNAL_2740ff24_4_k_cu_948c4462_1309204cuda3std3__419piecewise_constructE,(_ZN41_INTERNAL_2740ff24_4_k_cu_948c4462_1309204cuda3std6ranges3__45__cpo5cdataE - _ZN41_INTERNAL_2740ff24_4_k_cu_948c4462_1309204cuda3std3__419piecewise_constructE)
_ZN41_INTERNAL_2740ff24_4_k_cu_948c4462_1309204cuda3std3__419piecewise_constructE:
	.zero		1
	.type		_ZN41_INTERNAL_2740ff24_4_k_cu_948c4462_1309204cuda3std6ranges3__45__cpo5cdataE,@object
	.size		_ZN41_INTERNAL_2740ff24_4_k_cu_948c4462_1309204cuda3std6ranges3__45__cpo5cdataE,(_ZN41_INTERNAL_2740ff24_4_k_cu_948c4462_1309206thrust24THRUST_300001_SM_1000_NS12placeholders2_8E - _ZN41_INTERNAL_2740ff24_4_k_cu_948c4462_1309204cuda3std6ranges3__45__cpo5cdataE)
_ZN41_INTERNAL_2740ff24_4_k_cu_948c4462_1309204cuda3std6ranges3__45__cpo5cdataE:
	.zero		1
	.type		_ZN41_INTERNAL_2740ff24_4_k_cu_948c4462_1309206thrust24THRUST_300001_SM_1000_NS12placeholders2_8E,@object
	.size		_ZN41_INTERNAL_2740ff24_4_k_cu_948c4462_1309206thrust24THRUST_300001_SM_1000_NS12placeholders2_8E,(_ZN41_INTERNAL_2740ff24_4_k_cu_948c4462_1309204cuda3std3__45__cpo4rendE - _ZN41_INTERNAL_2740ff24_4_k_cu_948c4462_1309206thrust24THRUST_300001_SM_1000_NS12placeholders2_8E)
_ZN41_INTERNAL_2740ff24_4_k_cu_948c4462_1309206thrust24THRUST_300001_SM_1000_NS12placeholders2_8E:
	.zero		1
	.type		_ZN41_INTERNAL_2740ff24_4_k_cu_948c4462_1309204cuda3std3__45__cpo4rendE,@object
	.size		_ZN41_INTERNAL_2740ff24_4_k_cu_948c4462_1309204cuda3std3__45__cpo4rendE,(_ZN41_INTERNAL_2740ff24_4_k_cu_948c4462_1309204cuda3std6ranges3__45__cpo9iter_swapE - _ZN41_INTERNAL_2740ff24_4_k_cu_948c4462_1309204cuda3std3__45__cpo4rendE)
_ZN41_INTERNAL_2740ff24_4_k_cu_948c4462_1309204cuda3std3__45__cpo4rendE:
	.zero		1
	.type		_ZN41_INTERNAL_2740ff24_4_k_cu_948c4462_1309204cuda3std6ranges3__45__cpo9iter_swapE,@object
	.size		_ZN41_INTERNAL_2740ff24_4_k_cu_948c4462_1309204cuda3std6ranges3__45__cpo9iter_swapE,(_ZN41_INTERNAL_2740ff24_4_k_cu_948c4462_1309204cuda3std3__48unexpectE - _ZN41_INTERNAL_2740ff24_4_k_cu_948c4462_1309204cuda3std6ranges3__45__cpo9iter_swapE)
_ZN41_INTERNAL_2740ff24_4_k_cu_948c4462_1309204cuda3std6ranges3__45__cpo9iter_swapE:
	.zero		1
	.type		_ZN41_INTERNAL_2740ff24_4_k_cu_948c4462_1309204cuda3std3__48unexpectE,@object
	.size		_ZN41_INTERNAL_2740ff24_4_k_cu_948c4462_1309204cuda3std3__48unexpectE,(_ZN41_INTERNAL_2740ff24_4_k_cu_948c4462_1309206thrust24THRUST_300001_SM_1000_NS6system6detail10sequential3seqE - _ZN41_INTERNAL_2740ff24_4_k_cu_948c4462_1309204cuda3std3__48unexpectE)
_ZN41_INTERNAL_2740ff24_4_k_cu_948c4462_1309204cuda3std3__48unexpectE:
	.zero		1
	.type		_ZN41_INTERNAL_2740ff24_4_k_cu_948c4462_1309206thrust24THRUST_300001_SM_1000_NS6system6detail10sequential3seqE,@object
	.size		_ZN41_INTERNAL_2740ff24_4_k_cu_948c4462_1309206thrust24THRUST_300001_SM_1000_NS6system6detail10sequential3seqE,(.L_29 - _ZN41_INTERNAL_2740ff24_4_k_cu_948c4462_1309206thrust24THRUST_300001_SM_1000_NS6system6detail10sequential3seqE)
_ZN41_INTERNAL_2740ff24_4_k_cu_948c4462_1309206thrust24THRUST_300001_SM_1000_NS6system6detail10sequential3seqE:
	.zero		1
.L_29:


//--------------------- .nv.constant0._ZN3cub18CUB_300001_SM_10006detail11EmptyKernelIvEEvv --------------------------
	.section	.nv.constant0._ZN3cub18CUB_300001_SM_10006detail11EmptyKernelIvEEvv,"a",@progbits
	.sectionflags	@""
	.align	4
.nv.constant0._ZN3cub18CUB_300001_SM_10006detail11EmptyKernelIvEEvv:
	.zero		896


//--------------------- SYMBOLS --------------------------

	.type		.nv.reservedSmem.offset0,@object
	.size		.nv.reservedSmem.offset0,0x4
